	.headerflags	@"EF_CUDA_TEXMODE_UNIFIED EF_CUDA_64BIT_ADDRESS EF_CUDA_SM86 EF_CUDA_VIRTUAL_SM(EF_CUDA_SM86)"
	.elftype	@"ET_EXEC"


//--------------------- .nv.info                  --------------------------
	.section	.nv.info,"",@"SHT_CUDA_INFO"
	.align	4


	//----- nvinfo : EIATTR_REGCOUNT
	.align		4
        /*0000*/ 	.byte	0x04, 0x2f
        /*0002*/ 	.short	(.L_1 - .L_0)
	.align		4
.L_0:
        /*0004*/ 	.word	index@(triton_mm)
        /*0008*/ 	.word	0x00000040


	//----- nvinfo : EIATTR_MIN_STACK_SIZE
	.align		4
.L_1:
        /*000c*/ 	.byte	0x04, 0x12
        /*000e*/ 	.short	(.L_3 - .L_2)
	.align		4
.L_2:
        /*0010*/ 	.word	index@(triton_mm)
        /*0014*/ 	.word	0x00000000


	//----- nvinfo : EIATTR_FRAME_SIZE
	.align		4
.L_3:
        /*0018*/ 	.byte	0x04, 0x11
        /*001a*/ 	.short	(.L_5 - .L_4)
	.align		4
.L_4:
        /*001c*/ 	.word	index@(triton_mm)
        /*0020*/ 	.word	0x00000000


	//----- nvinfo : EIATTR_MIN_STACK_SIZE
	.align		4
.L_5:
        /*0024*/ 	.byte	0x04, 0x12
        /*0026*/ 	.short	(.L_7 - .L_6)
	.align		4
.L_6:
        /*0028*/ 	.word	index@(triton_mm)
        /*002c*/ 	.word	0x00000000
.L_7:


//--------------------- .nv.info.triton_mm        --------------------------
	.section	.nv.info.triton_mm,"",@"SHT_CUDA_INFO"
	.sectionflags	@""
	.align	4


	//----- nvinfo : EIATTR_CUDA_API_VERSION
	.align		4
        /*0000*/ 	.byte	0x04, 0x37
        /*0002*/ 	.short	(.L_9 - .L_8)
.L_8:
        /*0004*/ 	.word	0x0000007c


	//----- nvinfo : EIATTR_SW2861232_WAR
	.align		4
.L_9:
        /*0008*/ 	.byte	0x01, 0x35
	.zero		2


	//----- nvinfo : EIATTR_PARAM_CBANK
	.align		4
        /*000c*/ 	.byte	0x04, 0x0a
        /*000e*/ 	.short	(.L_11 - .L_10)
	.align		4
.L_10:
        /*0010*/ 	.word	index@(.nv.constant0.triton_mm)
        /*0014*/ 	.short	0x0160
        /*0016*/ 	.short	0x0020


	//----- nvinfo : EIATTR_CBANK_PARAM_SIZE
	.align		4
.L_11:
        /*0018*/ 	.byte	0x03, 0x19
        /*001a*/ 	.short	0x0020


	//----- nvinfo : EIATTR_KPARAM_INFO
	.align		4
        /*001c*/ 	.byte	0x04, 0x17
        /*001e*/ 	.short	(.L_13 - .L_12)
.L_12:
        /*0020*/ 	.word	0x00000000
        /*0024*/ 	.short	0x0003
        /*0026*/ 	.short	0x0018
        /*0028*/ 	.byte	0x00, 0xf4, 0x21, 0x00


	//----- nvinfo : EIATTR_KPARAM_INFO
	.align		4
.L_13:
        /*002c*/ 	.byte	0x04, 0x17
        /*002e*/ 	.short	(.L_15 - .L_14)
.L_14:
        /*0030*/ 	.word	0x00000000
        /*0034*/ 	.short	0x0002
        /*0036*/ 	.short	0x0010
        /*0038*/ 	.byte	0x00, 0xf4, 0x21, 0x00


	//----- nvinfo : EIATTR_KPARAM_INFO
	.align		4
.L_15:
        /*003c*/ 	.byte	0x04, 0x17
        /*003e*/ 	.short	(.L_17 - .L_16)
.L_16:
        /*0040*/ 	.word	0x00000000
        /*0044*/ 	.short	0x0001
        /*0046*/ 	.short	0x0008
        /*0048*/ 	.byte	0x00, 0xf4, 0x21, 0x00


	//----- nvinfo : EIATTR_KPARAM_INFO
	.align		4
.L_17:
        /*004c*/ 	.byte	0x04, 0x17
        /*004e*/ 	.short	(.L_19 - .L_18)
.L_18:
        /*0050*/ 	.word	0x00000000
        /*0054*/ 	.short	0x0000
        /*0056*/ 	.short	0x0000
        /*0058*/ 	.byte	0x00, 0xf4, 0x21, 0x00


	//----- nvinfo : EIATTR_MAXREG_COUNT
	.align		4
.L_19:
        /*005c*/ 	.byte	0x03, 0x1b
        /*005e*/ 	.short	0x00ff


	//----- nvinfo : EIATTR_EXIT_INSTR_OFFSETS
	.align		4
        /*0060*/ 	.byte	0x04, 0x1c
        /*0062*/ 	.short	(.L_21 - .L_20)


	//   ....[0]....
.L_20:
        /*0064*/ 	.word	0x00002df0


	//   ....[1]....
        /*0068*/ 	.word	0x00002e40


	//----- nvinfo : EIATTR_REQNTID
	.align		4
.L_21:
        /*006c*/ 	.byte	0x04, 0x10
        /*006e*/ 	.short	(.L_23 - .L_22)
.L_22:
        /*0070*/ 	.word	0x00000100
        /*0074*/ 	.word	0x00000001
        /*0078*/ 	.word	0x00000001
.L_23:


//--------------------- .nv.callgraph             --------------------------
	.section	.nv.callgraph,"",@"SHT_CUDA_CALLGRAPH"
	.align	4
	.sectionentsize	8
	.align		4
        /*0000*/ 	.word	0x00000000
	.align		4
        /*0004*/ 	.word	0xffffffff
	.align		4
        /*0008*/ 	.word	0x00000000
	.align		4
        /*000c*/ 	.word	0xfffffffe
	.align		4
        /*0010*/ 	.word	0x00000000
	.align		4
        /*0014*/ 	.word	0xfffffffd
	.align		4
        /*0018*/ 	.word	0x00000000
	.align		4
        /*001c*/ 	.word	0xfffffffc


//--------------------- .nv.rel.action            --------------------------
	.section	.nv.rel.action,"",@"SHT_CUDA_RELOCINFO"
	.align	8
	.sectionentsize	8
        /*0000*/ 	.byte	0x73, 0x00, 0x00, 0x00, 0x00, 0x00, 0x00, 0x00, 0x00, 0x00, 0x00, 0x11, 0x25, 0x00, 0x05, 0x36


//--------------------- .nv.constant0.triton_mm   --------------------------
	.section	.nv.constant0.triton_mm,"a",@progbits
	.sectionflags	@""
	.align	4
.nv.constant0.triton_mm:
	.zero		384


//--------------------- .text.triton_mm           --------------------------
	.section	.text.triton_mm,"ax",@progbits
	.sectionflags	@"SHF_BARRIERS=1"
	.sectioninfo	@"SHI_REGISTERS=64"
	.align	128
        .global         triton_mm
        .type           triton_mm,@function
        .size           triton_mm,(.L_x_1 - triton_mm)
        .other          triton_mm,@"STO_CUDA_ENTRY STV_DEFAULT"
triton_mm:
.text.triton_mm:
[----:B------:R-:W-:Y:S02]  /*0000*/  IMAD.MOV.U32 R1, RZ, RZ, c[0x0][0x28] ;  /* 0x00000a00ff017624 */ /* 0x000fe400078e00ff */
[----:B------:R-:W1:Y:S01]  /*0010*/  S2R R11, SR_CTAID.X ;  /* 0x00000000000b7919 */ /* 0x000e620000002500 */
[----:B------:R-:W-:Y:S01]  /*0020*/  IMAD.MOV.U32 R5, RZ, RZ, -0x8 ;  /* 0xfffffff8ff057424 */ /* 0x000fe200078e00ff */
[----:B------:R-:W-:Y:S01]  /*0030*/  ULDC.64 UR4, c[0x0][0x118] ;  /* 0x0000460000047ab9 */ /* 0x000fe20000000a00 */
[----:B------:R-:W-:Y:S01]  /*0040*/  IMAD.MOV.U32 R24, RZ, RZ, 0x2 ;  /* 0x00000002ff187424 */ /* 0x000fe200078e00ff */
[----:B------:R-:W2:Y:S01]  /*0050*/  S2R R49, SR_TID.X ;  /* 0x0000000000317919 */ /* 0x000ea20000002100 */
[----:B-1----:R-:W-:Y:S01]  /*0060*/  IMAD.HI R0, R11, 0x2aaaaaab, RZ ;  /* 0x2aaaaaab0b007827 */ /* 0x002fe200078e02ff */
[----:B--2---:R-:W-:-:S04]  /*0070*/  LOP3.LUT R48, R49, 0x10, RZ, 0xc0, !PT ;  /* 0x0000001031307812 */ /* 0x004fc800078ec0ff */
[----:B------:R-:W-:Y:S02]  /*0080*/  SHF.R.U32.HI R3, RZ, 0x1f, R0 ;  /* 0x0000001fff037819 */ /* 0x000fe40000011600 */
[----:B------:R-:W-:Y:S02]  /*0090*/  SHF.R.U32.HI R58, RZ, 0x1, R48 ;  /* 0x00000001ff3a7819 */ /* 0x000fe40000011630 */
[----:B------:R-:W-:-:S05]  /*00a0*/  LEA.HI.SX32 R0, R0, R3, 0x1c ;  /* 0x0000000300007211 */ /* 0x000fca00078fe2ff */
[C---:B------:R-:W-:Y:S02]  /*00b0*/  IMAD R2, R0.reuse, R5, 0x2 ;  /* 0x0000000200027424 */ /* 0x040fe400078e0205 */
[----:B------:R-:W-:-:S03]  /*00c0*/  IMAD R7, R0, -0x60, R11 ;  /* 0xffffffa000077824 */ /* 0x000fc600078e020b */
[----:B------:R-:W-:Y:S02]  /*00d0*/  IMNMX R4, R2, 0x8, PT ;  /* 0x0000000802047817 */ /* 0x000fe40003800200 */
[----:B------:R-:W-:Y:S02]  /*00e0*/  IABS R10, R7 ;  /* 0x00000007000a7213 */ /* 0x000fe40000000000 */
[-C--:B------:R-:W-:Y:S02]  /*00f0*/  IABS R13, R4.reuse ;  /* 0x00000004000d7213 */ /* 0x080fe40000000000 */
[-C--:B------:R-:W-:Y:S02]  /*0100*/  IABS R8, R4.reuse ;  /* 0x0000000400087213 */ /* 0x080fe40000000000 */
[----:B------:R-:W1:Y:S01]  /*0110*/  I2F.RP R5, R13 ;  /* 0x0000000d00057306 */ /* 0x000e620000209400 */
[----:B------:R-:W-:Y:S02]  /*0120*/  LOP3.LUT R7, R7, R4, RZ, 0x3c, !PT ;  /* 0x0000000407077212 */ /* 0x000fe400078e3cff */
[----:B------:R-:W-:-:S02]  /*0130*/  IMAD.MOV R8, RZ, RZ, -R8 ;  /* 0x000000ffff087224 */ /* 0x000fc400078e0a08 */
[----:B------:R-:W-:Y:S02]  /*0140*/  ISETP.GE.AND P2, PT, R7, RZ, PT ;  /* 0x000000ff0700720c */ /* 0x000fe40003f46270 */
[----:B------:R-:W-:Y:S01]  /*0150*/  LOP3.LUT R7, R49, 0x80, RZ, 0xc0, !PT ;  /* 0x0000008031077812 */ /* 0x000fe200078ec0ff */
[----:B-1----:R-:W1:Y:S02]  /*0160*/  MUFU.RCP R5, R5 ;  /* 0x0000000500057308 */ /* 0x002e640000001000 */
[----:B-1----:R-:W-:-:S06]  /*0170*/  IADD3 R2, R5, 0xffffffe, RZ ;  /* 0x0ffffffe05027810 */ /* 0x002fcc0007ffe0ff */
[----:B------:R1:W2:Y:S02]  /*0180*/  F2I.FTZ.U32.TRUNC.NTZ R3, R2 ;  /* 0x0000000200037305 */ /* 0x0002a4000021f000 */
[----:B-1----:R-:W-:Y:S02]  /*0190*/  IMAD.MOV.U32 R2, RZ, RZ, RZ ;  /* 0x000000ffff027224 */ /* 0x002fe400078e00ff */
[----:B--2---:R-:W-:-:S04]  /*01a0*/  IMAD.MOV R6, RZ, RZ, -R3 ;  /* 0x000000ffff067224 */ /* 0x004fc800078e0a03 */
[----:B------:R-:W-:Y:S02]  /*01b0*/  IMAD R9, R6, R13, RZ ;  /* 0x0000000d06097224 */ /* 0x000fe400078e02ff */
[----:B------:R-:W-:Y:S02]  /*01c0*/  IMAD.MOV.U32 R6, RZ, RZ, R10 ;  /* 0x000000ffff067224 */ /* 0x000fe400078e000a */
[----:B------:R-:W-:Y:S01]  /*01d0*/  IMAD.HI.U32 R3, R3, R9, R2 ;  /* 0x0000000903037227 */ /* 0x000fe200078e0002 */
[----:B------:R-:W-:-:S04]  /*01e0*/  SHF.R.U32.HI R9, RZ, 0x3, R49 ;  /* 0x00000003ff097819 */ /* 0x000fc80000011631 */
[----:B------:R-:W-:Y:S01]  /*01f0*/  SGXT.U32 R9, R9, 0x4 ;  /* 0x000000040909781a */ /* 0x000fe20000000000 */
[----:B------:R-:W-:-:S04]  /*0200*/  IMAD.HI.U32 R5, R3, R6, RZ ;  /* 0x0000000603057227 */ /* 0x000fc800078e00ff */
[----:B------:R-:W-:Y:S01]  /*0210*/  IMAD R2, R5, R8, R6 ;  /* 0x0000000805027224 */ /* 0x000fe200078e0206 */
[----:B------:R-:W-:-:S04]  /*0220*/  IABS R6, R11 ;  /* 0x0000000b00067213 */ /* 0x000fc80000000000 */
[----:B------:R-:W-:Y:S01]  /*0230*/  ISETP.GT.U32.AND P3, PT, R13, R2, PT ;  /* 0x000000020d00720c */ /* 0x000fe20003f64070 */
[----:B------:R-:W-:-:S12]  /*0240*/  IMAD.HI.U32 R3, R3, R6, RZ ;  /* 0x0000000603037227 */ /* 0x000fd800078e00ff */
[----:B------:R-:W-:Y:S01]  /*0250*/  @!P3 IMAD.IADD R2, R2, 0x1, -R13 ;  /* 0x000000010202b824 */ /* 0x000fe200078e0a0d */
[----:B------:R-:W-:-:S04]  /*0260*/  @!P3 IADD3 R5, R5, 0x1, RZ ;  /* 0x000000010505b810 */ /* 0x000fc80007ffe0ff */
[----:B------:R-:W-:Y:S01]  /*0270*/  ISETP.GE.U32.AND P0, PT, R2, R13, PT ;  /* 0x0000000d0200720c */ /* 0x000fe20003f06070 */
[----:B------:R-:W-:Y:S01]  /*0280*/  IMAD R2, R3, R8, R6 ;  /* 0x0000000803027224 */ /* 0x000fe200078e0206 */
[----:B------:R-:W-:Y:S01]  /*0290*/  SHF.R.U32.HI R8, RZ, 0x3, R7 ;  /* 0x00000003ff087819 */ /* 0x000fe20000011607 */
[----:B------:R-:W-:-:S03]  /*02a0*/  IMAD.SHL.U32 R7, R7, 0x8, RZ ;  /* 0x0000000807077824 */ /* 0x000fc600078e00ff */
[----:B------:R-:W-:Y:S02]  /*02b0*/  ISETP.GT.U32.AND P1, PT, R13, R2, PT ;  /* 0x000000020d00720c */ /* 0x000fe40003f24070 */
[----:B------:R-:W-:Y:S02]  /*02c0*/  LOP3.LUT R9, R9, R8, RZ, 0xfc, !PT ;  /* 0x0000000809097212 */ /* 0x000fe400078efcff */
[----:B------:R-:W-:-:S03]  /*02d0*/  LOP3.LUT R51, R8, 0xf, R49, 0xf8, !PT ;  /* 0x0000000f08337812 */ /* 0x000fc600078ef831 */
[----:B------:R-:W-:Y:S02]  /*02e0*/  @P0 IADD3 R5, R5, 0x1, RZ ;  /* 0x0000000105050810 */ /* 0x000fe40007ffe0ff */
[----:B------:R-:W-:Y:S01]  /*02f0*/  ISETP.NE.AND P0, PT, R4, RZ, PT ;  /* 0x000000ff0400720c */ /* 0x000fe20003f05270 */
[----:B------:R-:W-:Y:S02]  /*0300*/  IMAD.SHL.U32 R51, R51, 0x40, RZ ;  /* 0x0000004033337824 */ /* 0x000fe400078e00ff */
[----:B------:R-:W-:Y:S01]  /*0310*/  IMAD.MOV.U32 R6, RZ, RZ, R5 ;  /* 0x000000ffff067224 */ /* 0x000fe200078e0005 */
[----:B------:R-:W-:Y:S01]  /*0320*/  LOP3.LUT R5, RZ, R4, RZ, 0x33, !PT ;  /* 0x00000004ff057212 */ /* 0x000fe200078e33ff */
[----:B------:R-:W-:Y:S02]  /*0330*/  @!P1 IMAD.IADD R2, R2, 0x1, -R13 ;  /* 0x0000000102029824 */ /* 0x000fe400078e0a0d */
[----:B------:R-:W-:Y:S01]  /*0340*/  @!P2 IMAD.MOV R6, RZ, RZ, -R6 ;  /* 0x000000ffff06a224 */ /* 0x000fe200078e0a06 */
[----:B------:R-:W-:-:S02]  /*0350*/  ISETP.GE.AND P2, PT, R11, RZ, PT ;  /* 0x000000ff0b00720c */ /* 0x000fc40003f46270 */
[----:B------:R-:W-:Y:S02]  /*0360*/  ISETP.GT.U32.AND P1, PT, R13, R2, PT ;  /* 0x000000020d00720c */ /* 0x000fe40003f24070 */
[----:B------:R-:W-:Y:S01]  /*0370*/  SEL R3, R5, R6, !P0 ;  /* 0x0000000605037207 */ /* 0x000fe20004000000 */
[----:B------:R-:W-:-:S04]  /*0380*/  IMAD.SHL.U32 R6, R49, 0x8, RZ ;  /* 0x0000000831067824 */ /* 0x000fc800078e00ff */
[----:B------:R-:W-:Y:S01]  /*0390*/  IMAD.SHL.U32 R3, R3, 0x40, RZ ;  /* 0x0000004003037824 */ /* 0x000fe200078e00ff */
[C---:B------:R-:W-:Y:S02]  /*03a0*/  LOP3.LUT R10, R6.reuse, 0x38, RZ, 0xc0, !PT ;  /* 0x00000038060a7812 */ /* 0x040fe400078ec0ff */
[----:B------:R-:W-:Y:S02]  /*03b0*/  LOP3.LUT R59, R6, 0x8, RZ, 0xc0, !PT ;  /* 0x00000008063b7812 */ /* 0x000fe400078ec0ff */
[----:B------:R-:W-:Y:S01]  /*03c0*/  LOP3.LUT R11, R3, 0x20, R9, 0xfe, !PT ;  /* 0x00000020030b7812 */ /* 0x000fe200078efe09 */
[----:B------:R-:W-:Y:S01]  /*03d0*/  @!P1 IMAD.IADD R2, R2, 0x1, -R13 ;  /* 0x0000000102029824 */ /* 0x000fe200078e0a0d */
[--C-:B------:R-:W-:Y:S02]  /*03e0*/  LOP3.LUT R10, R10, 0x18, R49.reuse, 0x78, !PT ;  /* 0x000000180a0a7812 */ /* 0x100fe400078e7831 */
[----:B------:R-:W-:Y:S01]  /*03f0*/  PRMT R4, R11, 0x9910, RZ ;  /* 0x000099100b047816 */ /* 0x000fe200000000ff */
[----:B------:R-:W-:Y:S01]  /*0400*/  @!P2 IMAD.MOV R2, RZ, RZ, -R2 ;  /* 0x000000ffff02a224 */ /* 0x000fe200078e0a02 */
[----:B------:R-:W-:-:S03]  /*0410*/  LOP3.LUT R18, R10, 0x20, R49, 0x78, !PT ;  /* 0x000000200a127812 */ /* 0x000fc600078e7831 */
[----:B------:R-:W-:Y:S01]  /*0420*/  IMAD R4, R4, 0x2aab, RZ ;  /* 0x00002aab04047824 */ /* 0x000fe200078e02ff */
[----:B------:R-:W-:Y:S01]  /*0430*/  SEL R5, R5, R2, !P0 ;  /* 0x0000000205057207 */ /* 0x000fe20004000000 */
[----:B------:R-:W-:-:S03]  /*0440*/  IMAD R18, R9, 0x40, R18 ;  /* 0x0000004009127824 */ /* 0x000fc600078e0212 */
[----:B------:R-:W-:Y:S01]  /*0450*/  SHF.R.S32.HI R2, RZ, 0x10, R4 ;  /* 0x00000010ff027819 */ /* 0x000fe20000011404 */
[----:B------:R-:W-:Y:S01]  /*0460*/  IMAD R0, R0, 0x8, R5 ;  /* 0x0000000800007824 */ /* 0x000fe200078e0205 */
[-C--:B------:R-:W-:Y:S02]  /*0470*/  LOP3.LUT R4, R3, R9.reuse, RZ, 0xfc, !PT ;  /* 0x0000000903047212 */ /* 0x080fe400078efcff */
[----:B------:R-:W-:Y:S01]  /*0480*/  LOP3.LUT R12, R2, 0xffff, RZ, 0xc0, !PT ;  /* 0x0000ffff020c7812 */ /* 0x000fe200078ec0ff */
[----:B------:R-:W-:Y:S02]  /*0490*/  IMAD.SHL.U32 R0, R0, 0x40, RZ ;  /* 0x0000004000007824 */ /* 0x000fe400078e00ff */
[----:B------:R-:W-:Y:S01]  /*04a0*/  IMAD.HI R14, R4, 0x2aaaaaab, RZ ;  /* 0x2aaaaaab040e7827 */ /* 0x000fe200078e02ff */
[----:B------:R-:W-:Y:S02]  /*04b0*/  SHF.R.U32.HI R5, RZ, 0xf, R12 ;  /* 0x0000000fff057819 */ /* 0x000fe4000001160c */
[----:B------:R-:W-:-:S02]  /*04c0*/  LOP3.LUT R2, R0, R9, RZ, 0xfc, !PT ;  /* 0x0000000900027212 */ /* 0x000fc400078efcff */
[----:B------:R-:W-:Y:S02]  /*04d0*/  LEA.HI R12, R12, R5, RZ, 0x19 ;  /* 0x000000050c0c7211 */ /* 0x000fe400078fc8ff */
[----:B------:R-:W-:Y:S01]  /*04e0*/  LOP3.LUT R0, R0, 0x20, R9, 0xfe, !PT ;  /* 0x0000002000007812 */ /* 0x000fe200078efe09 */
[----:B------:R-:W-:Y:S01]  /*04f0*/  IMAD.HI R5, R2, 0x3531dec1, RZ ;  /* 0x3531dec102057827 */ /* 0x000fe200078e02ff */
[----:B------:R-:W-:Y:S02]  /*0500*/  PRMT R16, R12, 0x9910, RZ ;  /* 0x000099100c107816 */ /* 0x000fe400000000ff */
[----:B------:R-:W-:Y:S01]  /*0510*/  SHF.R.U32.HI R15, RZ, 0x1f, R14 ;  /* 0x0000001fff0f7819 */ /* 0x000fe2000001160e */
[----:B------:R-:W-:Y:S01]  /*0520*/  IMAD.HI R13, R0, 0x3531dec1, RZ ;  /* 0x3531dec1000d7827 */ /* 0x000fe200078e02ff */
[----:B------:R-:W-:Y:S02]  /*0530*/  SHF.R.U32.HI R12, RZ, 0x1f, R5 ;  /* 0x0000001fff0c7819 */ /* 0x000fe40000011605 */
[----:B------:R-:W-:Y:S01]  /*0540*/  LEA.HI R15, R14, R15, RZ, 0x19 ;  /* 0x0000000f0e0f7211 */ /* 0x000fe200078fc8ff */
[----:B------:R-:W-:Y:S01]  /*0550*/  IMAD R16, R16, 0x300, RZ ;  /* 0x0000030010107824 */ /* 0x000fe200078e02ff */
[----:B------:R-:W-:-:S02]  /*0560*/  LEA.HI R5, R5, R12, RZ, 0x1c ;  /* 0x0000000c05057211 */ /* 0x000fc400078fe0ff */
[----:B------:R-:W-:Y:S01]  /*0570*/  SHF.R.U32.HI R12, RZ, 0x1f, R13 ;  /* 0x0000001fff0c7819 */ /* 0x000fe2000001160d */
[----:B------:R-:W-:Y:S02]  /*0580*/  IMAD.MOV R16, RZ, RZ, -R16 ;  /* 0x000000ffff107224 */ /* 0x000fe400078e0a10 */
[----:B------:R-:W-:Y:S01]  /*0590*/  IMAD R5, R5, -0x4d, R2 ;  /* 0xffffffb305057824 */ /* 0x000fe200078e0202 */
[----:B------:R-:W-:Y:S01]  /*05a0*/  LEA.HI R13, R13, R12, RZ, 0x1c ;  /* 0x0000000c0d0d7211 */ /* 0x000fe200078fe0ff */
[----:B------:R-:W-:Y:S01]  /*05b0*/  IMAD R55, R15, -0x300, R4 ;  /* 0xfffffd000f377824 */ /* 0x000fe200078e0204 */
[----:B------:R-:W-:Y:S01]  /*05c0*/  PRMT R12, R16, 0x7710, RZ ;  /* 0x00007710100c7816 */ /* 0x000fe200000000ff */
[----:B------:R-:W-:Y:S02]  /*05d0*/  IMAD R57, R5, 0x300, RZ ;  /* 0x0000030005397824 */ /* 0x000fe400078e02ff */
[----:B------:R-:W-:Y:S02]  /*05e0*/  IMAD R13, R13, -0x4d, R0 ;  /* 0xffffffb30d0d7824 */ /* 0x000fe400078e0200 */
[----:B------:R-:W-:Y:S01]  /*05f0*/  IMAD.IADD R11, R11, 0x1, R12 ;  /* 0x000000010b0b7824 */ /* 0x000fe200078e020c */
[----:B------:R-:W-:Y:S01]  /*0600*/  LOP3.LUT R4, R57, 0x38, R6, 0xf8, !PT ;  /* 0x0000003839047812 */ /* 0x000fe200078ef806 */
[----:B------:R-:W-:Y:S01]  /*0610*/  IMAD R56, R13, 0x300, RZ ;  /* 0x000003000d387824 */ /* 0x000fe200078e02ff */
[----:B------:R-:W-:Y:S01]  /*0620*/  SHF.R.S32.HI R9, RZ, 0x1f, R57 ;  /* 0x0000001fff097819 */ /* 0x000fe20000011439 */
[----:B------:R-:W-:Y:S01]  /*0630*/  IMAD R55, R55, 0x300, RZ ;  /* 0x0000030037377824 */ /* 0x000fe200078e02ff */
[----:B------:R-:W-:Y:S01]  /*0640*/  PRMT R54, R11, 0x9910, RZ ;  /* 0x000099100b367816 */ /* 0x000fe200000000ff */
[C---:B------:R-:W-:Y:S01]  /*0650*/  IMAD.WIDE R14, R4.reuse, R24, c[0x0][0x160] ;  /* 0x00005800040e7625 */ /* 0x040fe200078e0218 */
[----:B------:R-:W-:-:S02]  /*0660*/  LEA R12, P0, R4, c[0x0][0x160], 0x1 ;  /* 0x00005800040c7a11 */ /* 0x000fc400078008ff */
[----:B------:R-:W-:Y:S01]  /*0670*/  SHF.R.S32.HI R19, RZ, 0x1f, R56 ;  /* 0x0000001fff137819 */ /* 0x000fe20000011438 */
[----:B------:R-:W-:Y:S01]  /*0680*/  IMAD R54, R54, 0x300, RZ ;  /* 0x0000030036367824 */ /* 0x000fe200078e02ff */
[----:B------:R-:W-:Y:S01]  /*0690*/  LEA.HI.X R13, R4, c[0x0][0x164], R9, 0x1, P0 ;  /* 0x00005900040d7a11 */ /* 0x000fe200000f0c09 */
[----:B------:R-:W-:Y:S01]  /*06a0*/  IMAD.SHL.U32 R5, R18, 0x2, RZ ;  /* 0x0000000212057824 */ /* 0x000fe200078e00ff */
[--C-:B------:R-:W-:Y:S02]  /*06b0*/  LOP3.LUT R4, R56, 0x38, R6.reuse, 0xf8, !PT ;  /* 0x0000003838047812 */ /* 0x100fe400078ef806 */
[----:B------:R-:W-:Y:S02]  /*06c0*/  LOP3.LUT R9, R55, 0x38, R6, 0xf8, !PT ;  /* 0x0000003837097812 */ /* 0x000fe400078ef806 */
[C---:B------:R-:W-:Y:S01]  /*06d0*/  LEA R20, P0, R4.reuse, c[0x0][0x160], 0x1 ;  /* 0x0000580004147a11 */ /* 0x040fe200078008ff */
[----:B------:R-:W-:Y:S01]  /*06e0*/  IMAD.WIDE R16, R4, R24, c[0x0][0x160] ;  /* 0x0000580004107625 */ /* 0x000fe200078e0218 */
[----:B------:R-:W-:Y:S01]  /*06f0*/  SHF.R.S32.HI R18, RZ, 0x1f, R55 ;  /* 0x0000001fff127819 */ /* 0x000fe20000011437 */
[----:B------:R1:W-:Y:S01]  /*0700*/  LDGSTS.E.BYPASS.128 [R5], [R14.64] ;  /* 0x000000000e057fae */ /* 0x0003e2000b901c44 */
[----:B------:R-:W-:-:S02]  /*0710*/  LEA R22, P1, R9, c[0x0][0x168], 0x1 ;  /* 0x00005a0009167a11 */ /* 0x000fc400078208ff */
[----:B------:R-:W-:Y:S01]  /*0720*/  LOP3.LUT R11, R54, 0x38, R6, 0xf8, !PT ;  /* 0x00000038360b7812 */ /* 0x000fe200078ef806 */
[----:B------:R2:W-:Y:S01]  /*0730*/  LDGSTS.E.BYPASS.128 [R5+0x1000], [R16.64] ;  /* 0x0100000010057fae */ /* 0x0005e2000b901c44 */
[----:B------:R-:W-:Y:S02]  /*0740*/  LEA.HI.X R21, R4, c[0x0][0x164], R19, 0x1, P0 ;  /* 0x0000590004157a11 */ /* 0x000fe400000f0c13 */
[----:B------:R-:W-:Y:S01]  /*0750*/  LEA.HI.X R23, R9, c[0x0][0x16c], R18, 0x1, P1 ;  /* 0x00005b0009177a11 */ /* 0x000fe200008f0c12 */
[-C--:B------:R-:W-:Y:S01]  /*0760*/  IMAD.WIDE R18, R11, R24.reuse, c[0x0][0x168] ;  /* 0x00005a000b127625 */ /* 0x080fe200078e0218 */
[----:B------:R-:W0:Y:S01]  /*0770*/  LDGDEPBAR ;  /* 0x00000000000079af */ /* 0x000e220000000000 */
[----:B------:R-:W-:Y:S02]  /*0780*/  SHF.R.S32.HI R4, RZ, 0x1f, R54 ;  /* 0x0000001fff047819 */ /* 0x000fe40000011436 */
[----:B-1----:R-:W-:Y:S01]  /*0790*/  IMAD.WIDE R14, R9, R24, c[0x0][0x168] ;  /* 0x00005a00090e7625 */ /* 0x002fe200078e0218 */
[----:B------:R-:W-:-:S02]  /*07a0*/  LEA R24, P0, R11, c[0x0][0x168], 0x1 ;  /* 0x00005a000b187a11 */ /* 0x000fc400078008ff */
[----:B------:R-:W-:Y:S02]  /*07b0*/  LOP3.LUT R9, R49, 0x20, RZ, 0xc0, !PT ;  /* 0x0000002031097812 */ /* 0x000fe400078ec0ff */
[----:B------:R1:W-:Y:S01]  /*07c0*/  LDGSTS.E.BYPASS.128 [R5+0x4000], [R14.64] ;  /* 0x040000000e057fae */ /* 0x0003e2000b901c44 */
[----:B------:R-:W-:Y:S02]  /*07d0*/  LEA.HI.X R25, R11, c[0x0][0x16c], R4, 0x1, P0 ;  /* 0x00005b000b197a11 */ /* 0x000fe400000f0c04 */
[----:B------:R-:W-:Y:S01]  /*07e0*/  SHF.R.U32.HI R4, RZ, 0x2, R49 ;  /* 0x00000002ff047819 */ /* 0x000fe20000011631 */
[----:B------:R2:W-:Y:S01]  /*07f0*/  LDGSTS.E.BYPASS.128 [R5+0x5000], [R18.64] ;  /* 0x0500000012057fae */ /* 0x0005e2000b901c44 */
[----:B------:R-:W-:-:S03]  /*0800*/  SHF.R.U32.HI R9, RZ, 0x2, R9 ;  /* 0x00000002ff097819 */ /* 0x000fc60000011609 */
[----:B------:R-:W0:Y:S04]  /*0810*/  LDGDEPBAR ;  /* 0x00000000000079af */ /* 0x000e280000000000 */
[----:B------:R-:W-:Y:S01]  /*0820*/  BAR.SYNC.DEFER_BLOCKING 0x0 ;  /* 0x0000000000007b1d */ /* 0x000fe20000010000 */
[C-C-:B-1----:R-:W-:Y:S02]  /*0830*/  LOP3.LUT R14, R9.reuse, 0x10, R4.reuse, 0xf8, !PT ;  /* 0x00000010090e7812 */ /* 0x142fe400078ef804 */
[--C-:B------:R-:W-:Y:S02]  /*0840*/  LOP3.LUT R9, R9, 0x7, R49.reuse, 0xf8, !PT ;  /* 0x0000000709097812 */ /* 0x100fe400078ef831 */
[----:B------:R-:W-:Y:S02]  /*0850*/  LOP3.LUT R14, R14, 0x7, R49, 0xf8, !PT ;  /* 0x000000070e0e7812 */ /* 0x000fe400078ef831 */
[----:B------:R-:W-:-:S02]  /*0860*/  LOP3.LUT R9, R9, 0x10, R4, 0xf8, !PT ;  /* 0x0000001009097812 */ /* 0x000fc400078ef804 */
[----:B------:R-:W-:Y:S01]  /*0870*/  LOP3.LUT R4, R4, 0x18, RZ, 0xc0, !PT ;  /* 0x0000001804047812 */ /* 0x000fe200078ec0ff */
[----:B------:R-:W-:Y:S01]  /*0880*/  IMAD.SHL.U32 R39, R14, 0x40, RZ ;  /* 0x000000400e277824 */ /* 0x000fe200078e00ff */
[----:B------:R-:W-:-:S04]  /*0890*/  LEA R37, R9, 0x800, 0x6 ;  /* 0x0000080009257811 */ /* 0x000fc800078e30ff */
[-C--:B------:R-:W-:Y:S02]  /*08a0*/  LOP3.LUT R46, R39, R10.reuse, RZ, 0xfc, !PT ;  /* 0x0000000a272e7212 */ /* 0x080fe400078efcff */
[----:B------:R-:W-:-:S03]  /*08b0*/  LOP3.LUT R45, R37, R10, RZ, 0xfc, !PT ;  /* 0x0000000a252d7212 */ /* 0x000fc600078efcff */
[----:B------:R-:W-:Y:S02]  /*08c0*/  IMAD.SHL.U32 R46, R46, 0x2, RZ ;  /* 0x000000022e2e7824 */ /* 0x000fe400078e00ff */
[----:B------:R-:W-:Y:S01]  /*08d0*/  IMAD.SHL.U32 R45, R45, 0x2, RZ ;  /* 0x000000022d2d7824 */ /* 0x000fe200078e00ff */
[----:B------:R-:W-:Y:S01]  /*08e0*/  @!PT LDS RZ, [RZ] ;  /* 0x00000000fffff984 */ /* 0x000fe20000000800 */
[----:B------:R-:W-:Y:S01]  /*08f0*/  @!PT LDS RZ, [RZ] ;  /* 0x00000000fffff984 */ /* 0x000fe20000000800 */
[----:B------:R-:W-:Y:S01]  /*0900*/  @!PT LDS RZ, [RZ] ;  /* 0x00000000fffff984 */ /* 0x000fe20000000800 */
[----:B------:R1:W-:Y:S04]  /*0910*/  LDGSTS.E.BYPASS.128 [R5+0x2000], [R12.64+0x80] ;  /* 0x020000800c057fae */ /* 0x0003e8000b901c44 */
[----:B------:R3:W-:Y:S04]  /*0920*/  LDGSTS.E.BYPASS.128 [R5+0x3000], [R20.64+0x80] ;  /* 0x0300008014057fae */ /* 0x0007e8000b901c44 */
[----:B------:R-:W0:Y:S04]  /*0930*/  LDGDEPBAR ;  /* 0x00000000000079af */ /* 0x000e280000000000 */
[----:B------:R3:W-:Y:S01]  /*0940*/  LDGSTS.E.BYPASS.128 [R5+0x6000], [R22.64+0x80] ;  /* 0x0600008016057fae */ /* 0x0007e2000b901c44 */
[----:B-1----:R-:W-:-:S02]  /*0950*/  LOP3.LUT R12, R8, 0x8, R49, 0xf8, !PT ;  /* 0x00000008080c7812 */ /* 0x002fc400078ef831 */
[----:B------:R-:W-:Y:S01]  /*0960*/  LOP3.LUT R8, R58, 0x38, R6, 0x78, !PT ;  /* 0x000000383a087812 */ /* 0x000fe200078e7806 */
[----:B------:R1:W-:Y:S01]  /*0970*/  LDGSTS.E.BYPASS.128 [R5+0x7000], [R24.64+0x80] ;  /* 0x0700008018057fae */ /* 0x0003e2000b901c44 */
[----:B------:R-:W-:Y:S02]  /*0980*/  LOP3.LUT R12, R12, 0x7, R49, 0xf8, !PT ;  /* 0x000000070c0c7812 */ /* 0x000fe400078ef831 */
[-C--:B------:R-:W-:Y:S01]  /*0990*/  LOP3.LUT R47, R51, R8.reuse, RZ, 0xfc, !PT ;  /* 0x00000008332f7212 */ /* 0x080fe200078efcff */
[----:B------:R-:W0:Y:S01]  /*09a0*/  LDGDEPBAR ;  /* 0x00000000000079af */ /* 0x000e220000000000 */
[----:B------:R-:W-:Y:S02]  /*09b0*/  LEA R53, R12, 0x800, 0x6 ;  /* 0x000008000c357811 */ /* 0x000fe400078e30ff */
[----:B------:R-:W-:Y:S01]  /*09c0*/  LOP3.LUT R13, R6, 0x10, R59, 0x2e, !PT ;  /* 0x00000010060d7812 */ /* 0x000fe200078e2e3b */
[----:B------:R-:W-:Y:S01]  /*09d0*/  IMAD.SHL.U32 R47, R47, 0x2, RZ ;  /* 0x000000022f2f7824 */ /* 0x000fe200078e00ff */
[----:B------:R-:W-:-:S02]  /*09e0*/  LOP3.LUT R38, R53, R8, RZ, 0xfc, !PT ;  /* 0x0000000835267212 */ /* 0x000fc400078efcff */
[----:B------:R-:W-:-:S03]  /*09f0*/  LOP3.LUT R13, R13, 0x20, R6, 0xf8, !PT ;  /* 0x000000200d0d7812 */ /* 0x000fc600078ef806 */
[----:B------:R-:W-:Y:S01]  /*0a00*/  IMAD.SHL.U32 R38, R38, 0x2, RZ ;  /* 0x0000000226267824 */ /* 0x000fe200078e00ff */
[----:B------:R-:W-:-:S04]  /*0a10*/  LOP3.LUT R12, R13, R58, RZ, 0x3c, !PT ;  /* 0x0000003a0d0c7212 */ /* 0x000fc800078e3cff */
[C---:B------:R-:W-:Y:S02]  /*0a20*/  LOP3.LUT R44, R12.reuse, R51, RZ, 0xfc, !PT ;  /* 0x000000330c2c7212 */ /* 0x040fe400078efcff */
[----:B------:R-:W-:-:S03]  /*0a30*/  LOP3.LUT R36, R12, R53, RZ, 0xfc, !PT ;  /* 0x000000350c247212 */ /* 0x000fc600078efcff */
[----:B------:R-:W-:Y:S02]  /*0a40*/  IMAD.SHL.U32 R44, R44, 0x2, RZ ;  /* 0x000000022c2c7824 */ /* 0x000fe400078e00ff */
[----:B------:R-:W-:Y:S01]  /*0a50*/  IMAD.SHL.U32 R36, R36, 0x2, RZ ;  /* 0x0000000224247824 */ /* 0x000fe200078e00ff */
[----:B------:R-:W-:-:S04]  /*0a60*/  DEPBAR.LE SB0, 0x2 ;  /* 0x000080800000791a */ /* 0x000fc80000000000 */
[----:B------:R-:W-:Y:S06]  /*0a70*/  BAR.SYNC.DEFER_BLOCKING 0x0 ;  /* 0x0000000000007b1d */ /* 0x000fec0000010000 */
[----:B------:R-:W-:Y:S04]  /*0a80*/  LDSM.16.M88.4 R28, [R47] ;  /* 0x000000002f1c783b */ /* 0x000fe80000000200 */
[----:B--2---:R-:W2:Y:S04]  /*0a90*/  LDSM.16.M88.4 R16, [R46+0x4000] ;  /* 0x004000002e10783b */ /* 0x004ea80000000200 */
[----:B------:R-:W4:Y:S04]  /*0aa0*/  LDSM.16.M88.4 R8, [R45+0x4000] ;  /* 0x004000002d08783b */ /* 0x000f280000000200 */
[----:B---3--:R-:W1:Y:S04]  /*0ab0*/  LDSM.16.M88.4 R20, [R38] ;  /* 0x000000002614783b */ /* 0x008e680000000200 */
[----:B------:R-:W3:Y:S04]  /*0ac0*/  LDSM.16.M88.4 R40, [R44] ;  /* 0x000000002c28783b */ /* 0x000ee80000000200 */
[----:B------:R-:W1:Y:S01]  /*0ad0*/  LDSM.16.M88.4 R12, [R36] ;  /* 0x00000000240c783b */ /* 0x000e620000000200 */
[C---:B--2---:R-:W-:Y:S08]  /*0ae0*/  HMMA.16816.F32.BF16 R32, R28.reuse, R16, RZ ;  /* 0x000000101c20723c */ /* 0x044ff000000418ff */
[----:B----4-:R-:W-:Y:S08]  /*0af0*/  HMMA.16816.F32.BF16 R28, R28, R8, RZ ;  /* 0x000000081c1c723c */ /* 0x010ff000000418ff */
[C---:B-1----:R-:W-:Y:S08]  /*0b00*/  HMMA.16816.F32.BF16 R24, R20.reuse, R16, RZ ;  /* 0x000000101418723c */ /* 0x042ff000000418ff */
[----:B------:R-:W-:Y:S07]  /*0b10*/  HMMA.16816.F32.BF16 R20, R20, R8, RZ ;  /* 0x000000081414723c */ /* 0x000fee00000418ff */
[C---:B------:R-:W-:Y:S01]  /*0b20*/  LOP3.LUT R9, R6.reuse, 0x18, RZ, 0xc0, !PT ;  /* 0x0000001806097812 */ /* 0x040fe200078ec0ff */
[C---:B---3--:R-:W-:Y:S08]  /*0b30*/  HMMA.16816.F32.BF16 R32, R40.reuse, R18, R32 ;  /* 0x000000122820723c */ /* 0x048ff00000041820 */
[----:B------:R-:W-:Y:S07]  /*0b40*/  HMMA.16816.F32.BF16 R40, R40, R10, R28 ;  /* 0x0000000a2828723c */ /* 0x000fee000004181c */
[----:B------:R-:W-:Y:S01]  /*0b50*/  LOP3.LUT R28, R6, 0x20, R9, 0x2e, !PT ;  /* 0x00000020061c7812 */ /* 0x000fe200078e2e09 */
[----:B------:R-:W-:Y:S03]  /*0b60*/  HMMA.16816.F32.BF16 R16, R12, R18, R24 ;  /* 0x000000120c10723c */ /* 0x000fe60000041818 */
[----:B------:R-:W-:-:S02]  /*0b70*/  LOP3.LUT R30, R28, 0x18, R49, 0x78, !PT ;  /* 0x000000181c1e7812 */ /* 0x000fc400078e7831 */
[-CC-:B------:R-:W-:Y:S02]  /*0b80*/  LOP3.LUT R8, R51, R28.reuse, R58.reuse, 0xf6, !PT ;  /* 0x0000001c33087212 */ /* 0x180fe400078ef63a */
[C---:B------:R-:W-:Y:S02]  /*0b90*/  LOP3.LUT R9, R30.reuse, R39, RZ, 0xfc, !PT ;  /* 0x000000271e097212 */ /* 0x040fe400078efcff */
[----:B------:R-:W-:Y:S01]  /*0ba0*/  LOP3.LUT R52, R30, R37, RZ, 0xfc, !PT ;  /* 0x000000251e347212 */ /* 0x000fe200078efcff */
[----:B------:R-:W-:Y:S01]  /*0bb0*/  IMAD.SHL.U32 R39, R8, 0x2, RZ ;  /* 0x0000000208277824 */ /* 0x000fe200078e00ff */
[----:B------:R-:W-:Y:S01]  /*0bc0*/  LOP3.LUT R50, R53, R28, R58, 0xf6, !PT ;  /* 0x0000001c35327212 */ /* 0x000fe200078ef63a */
[----:B------:R-:W-:Y:S01]  /*0bd0*/  IMAD.SHL.U32 R37, R9, 0x2, RZ ;  /* 0x0000000209257824 */ /* 0x000fe200078e00ff */
[----:B------:R-:W-:Y:S01]  /*0be0*/  LOP3.LUT R58, R58, 0x30, R6, 0xf8, !PT ;  /* 0x000000303a3a7812 */ /* 0x000fe200078ef806 */
[----:B------:R-:W-:Y:S01]  /*0bf0*/  IMAD.SHL.U32 R52, R52, 0x2, RZ ;  /* 0x0000000234347824 */ /* 0x000fe200078e00ff */
[----:B------:R-:W-:Y:S01]  /*0c00*/  HMMA.16816.F32.BF16 R8, R12, R10, R20 ;  /* 0x0000000a0c08723c */ /* 0x000fe20000041814 */
[----:B------:R-:W-:Y:S01]  /*0c10*/  LDSM.16.M88.4 R20, [R39] ;  /* 0x000000002714783b */ /* 0x000fe20000000200 */
[----:B------:R-:W-:Y:S01]  /*0c20*/  LOP3.LUT R59, R58, 0x30, R59, 0x1e, !PT ;  /* 0x000000303a3b7812 */ /* 0x000fe200078e1e3b */
[----:B------:R-:W-:-:S02]  /*0c30*/  IMAD.SHL.U32 R50, R50, 0x2, RZ ;  /* 0x0000000232327824 */ /* 0x000fc400078e00ff */
[----:B------:R-:W1:Y:S01]  /*0c40*/  LDSM.16.M88.4 R24, [R37+0x4000] ;  /* 0x004000002518783b */ /* 0x000e620000000200 */
[C---:B------:R-:W-:Y:S02]  /*0c50*/  LOP3.LUT R51, R59.reuse, R51, RZ, 0xfc, !PT ;  /* 0x000000333b337212 */ /* 0x040fe400078efcff */
[----:B------:R-:W-:Y:S01]  /*0c60*/  LOP3.LUT R53, R59, R53, RZ, 0xfc, !PT ;  /* 0x000000353b357212 */ /* 0x000fe200078efcff */
[----:B------:R-:W2:Y:S02]  /*0c70*/  LDSM.16.M88.4 R12, [R52+0x4000] ;  /* 0x00400000340c783b */ /* 0x000ea40000000200 */
[----:B------:R-:W-:Y:S02]  /*0c80*/  IMAD.SHL.U32 R51, R51, 0x2, RZ ;  /* 0x0000000233337824 */ /* 0x000fe400078e00ff */
[----:B------:R-:W3:Y:S01]  /*0c90*/  LDSM.16.M88.4 R28, [R50] ;  /* 0x00000000321c783b */ /* 0x000ee20000000200 */
[----:B------:R-:W-:Y:S01]  /*0ca0*/  IMAD.SHL.U32 R53, R53, 0x2, RZ ;  /* 0x0000000235357824 */ /* 0x000fe200078e00ff */
[C---:B-1----:R-:W-:Y:S08]  /*0cb0*/  HMMA.16816.F32.BF16 R32, R20.reuse, R24, R32 ;  /* 0x000000181420723c */ /* 0x042ff00000041820 */
[----:B--2---:R-:W-:Y:S01]  /*0cc0*/  HMMA.16816.F32.BF16 R40, R20, R12, R40 ;  /* 0x0000000c1428723c */ /* 0x004fe20000041828 */
[----:B------:R-:W1:Y:S07]  /*0cd0*/  LDSM.16.M88.4 R20, [R51] ;  /* 0x000000003314783b */ /* 0x000e6e0000000200 */
[C---:B---3--:R-:W-:Y:S07]  /*0ce0*/  HMMA.16816.F32.BF16 R16, R28.reuse, R24, R16 ;  /* 0x000000181c10723c */ /* 0x048fee0000041810 */
[----:B------:R-:W-:Y:S01]  /*0cf0*/  IMAD.WIDE R24, R57, 0x2, RZ ;  /* 0x0000000239187825 */ /* 0x000fe200078e02ff */
[----:B------:R-:W-:Y:S07]  /*0d00*/  HMMA.16816.F32.BF16 R8, R28, R12, R8 ;  /* 0x0000000c1c08723c */ /* 0x000fee0000041808 */
[----:B------:R-:W-:Y:S01]  /*0d10*/  LOP3.LUT R28, R49, 0x7, RZ, 0xc0, !PT ;  /* 0x00000007311c7812 */ /* 0x000fe200078ec0ff */
[----:B------:R-:W-:-:S04]  /*0d20*/  IMAD.WIDE R12, R55, 0x2, RZ ;  /* 0x00000002370c7825 */ /* 0x000fc800078e02ff */
[----:B------:R-:W-:-:S04]  /*0d30*/  IMAD.WIDE.U32 R28, R28, 0x10, RZ ;  /* 0x000000101c1c7825 */ /* 0x000fc800078e00ff */
[----:B------:R-:W-:Y:S01]  /*0d40*/  IMAD.WIDE R30, R56, 0x2, RZ ;  /* 0x00000002381e7825 */ /* 0x000fe200078e02ff */
[C---:B------:R-:W-:Y:S02]  /*0d50*/  LOP3.LUT R58, R28.reuse, R12, RZ, 0xfc, !PT ;  /* 0x0000000c1c3a7212 */ /* 0x040fe400078efcff */
[C---:B------:R-:W-:Y:S02]  /*0d60*/  LOP3.LUT R12, R29.reuse, R13, RZ, 0xfc, !PT ;  /* 0x0000000d1d0c7212 */ /* 0x040fe400078efcff */
[----:B------:R-:W-:Y:S02]  /*0d70*/  LOP3.LUT R56, R28, R30, RZ, 0xfc, !PT ;  /* 0x0000001e1c387212 */ /* 0x000fe400078efcff */
[----:B------:R-:W-:Y:S01]  /*0d80*/  LOP3.LUT R13, R29, R31, RZ, 0xfc, !PT ;  /* 0x0000001f1d0d7212 */ /* 0x000fe200078efcff */
[----:B------:R-:W-:Y:S01]  /*0d90*/  IMAD.WIDE R30, R54, 0x2, RZ ;  /* 0x00000002361e7825 */ /* 0x000fe200078e02ff */
[----:B-1----:R-:W-:Y:S01]  /*0da0*/  HMMA.16816.F32.BF16 R32, R20, R26, R32 ;  /* 0x0000001a1420723c */ /* 0x002fe20000041820 */
[----:B------:R-:W-:-:S02]  /*0db0*/  LOP3.LUT R55, R28, R24, RZ, 0xfc, !PT ;  /* 0x000000181c377212 */ /* 0x000fc400078efcff */
[----:B------:R-:W-:Y:S02]  /*0dc0*/  LOP3.LUT R24, R29, R25, RZ, 0xfc, !PT ;  /* 0x000000191d187212 */ /* 0x000fe400078efcff */
[----:B------:R-:W-:Y:S02]  /*0dd0*/  LOP3.LUT R60, R28, R30, RZ, 0xfc, !PT ;  /* 0x0000001e1c3c7212 */ /* 0x000fe400078efcff */
[----:B------:R-:W-:Y:S01]  /*0de0*/  IADD3 R54, P3, R55, c[0x0][0x160], RZ ;  /* 0x0000580037367a10 */ /* 0x000fe20007f7e0ff */
[----:B------:R-:W-:Y:S01]  /*0df0*/  HMMA.16816.F32.BF16 R40, R20, R14, R40 ;  /* 0x0000000e1428723c */ /* 0x000fe20000041828 */
[----:B------:R-:W1:Y:S04]  /*0e00*/  LDSM.16.M88.4 R20, [R53] ;  /* 0x000000003514783b */ /* 0x000e680000000200 */
[----:B------:R-:W-:Y:S01]  /*0e10*/  BAR.SYNC.DEFER_BLOCKING 0x0 ;  /* 0x0000000000007b1d */ /* 0x000fe20000010000 */
[----:B------:R-:W-:-:S02]  /*0e20*/  IADD3 R56, P2, R56, c[0x0][0x160], RZ ;  /* 0x0000580038387a10 */ /* 0x000fc40007f5e0ff */
[----:B------:R-:W-:Y:S02]  /*0e30*/  IADD3 R58, P1, R58, c[0x0][0x168], RZ ;  /* 0x00005a003a3a7a10 */ /* 0x000fe40007f3e0ff */
[----:B------:R-:W-:Y:S02]  /*0e40*/  LOP3.LUT R25, R29, R31, RZ, 0xfc, !PT ;  /* 0x0000001f1d197212 */ /* 0x000fe400078efcff */
[----:B------:R-:W-:Y:S02]  /*0e50*/  IADD3 R60, P0, R60, c[0x0][0x168], RZ ;  /* 0x00005a003c3c7a10 */ /* 0x000fe40007f1e0ff */
[----:B------:R-:W-:Y:S02]  /*0e60*/  IADD3.X R55, R24, c[0x0][0x164], RZ, P3, !PT ;  /* 0x0000590018377a10 */ /* 0x000fe40001ffe4ff */
[----:B------:R-:W-:Y:S02]  /*0e70*/  IADD3.X R57, R13, c[0x0][0x164], RZ, P2, !PT ;  /* 0x000059000d397a10 */ /* 0x000fe400017fe4ff */
[----:B------:R-:W-:-:S02]  /*0e80*/  IADD3.X R59, R12, c[0x0][0x16c], RZ, P1, !PT ;  /* 0x00005b000c3b7a10 */ /* 0x000fc40000ffe4ff */
[----:B------:R-:W-:Y:S01]  /*0e90*/  IADD3.X R61, R25, c[0x0][0x16c], RZ, P0, !PT ;  /* 0x00005b00193d7a10 */ /* 0x000fe200007fe4ff */
[----:B------:R-:W-:Y:S01]  /*0ea0*/  @!PT LDS RZ, [RZ] ;  /* 0x00000000fffff984 */ /* 0x000fe20000000800 */
[----:B------:R-:W-:Y:S01]  /*0eb0*/  @!PT LDS RZ, [RZ] ;  /* 0x00000000fffff984 */ /* 0x000fe20000000800 */
[----:B------:R-:W-:Y:S01]  /*0ec0*/  @!PT LDS RZ, [RZ] ;  /* 0x00000000fffff984 */ /* 0x000fe20000000800 */
[----:B------:R2:W-:Y:S04]  /*0ed0*/  LDGSTS.E.BYPASS.128 [R5], [R54.64+0x100] ;  /* 0x0000010036057fae */ /* 0x0005e8000b901c44 */
[----:B------:R2:W-:Y:S04]  /*0ee0*/  LDGSTS.E.BYPASS.128 [R5+0x1000], [R56.64+0x100] ;  /* 0x0100010038057fae */ /* 0x0005e8000b901c44 */
[----:B------:R-:W0:Y:S04]  /*0ef0*/  LDGDEPBAR ;  /* 0x00000000000079af */ /* 0x000e280000000000 */
[----:B------:R2:W-:Y:S01]  /*0f00*/  LDGSTS.E.BYPASS.128 [R5+0x4000], [R58.64+0x100] ;  /* 0x040001003a057fae */ /* 0x0005e2000b901c44 */
[C---:B-1----:R-:W-:Y:S03]  /*0f10*/  HMMA.16816.F32.BF16 R24, R20.reuse, R26, R16 ;  /* 0x0000001a1418723c */ /* 0x042fe60000041810 */
[----:B------:R2:W-:Y:S04]  /*0f20*/  LDGSTS.E.BYPASS.128 [R5+0x5000], [R60.64+0x100] ;  /* 0x050001003c057fae */ /* 0x0005e8000b901c44 */
[----:B------:R-:W0:Y:S01]  /*0f30*/  LDGDEPBAR ;  /* 0x00000000000079af */ /* 0x000e220000000000 */
[----:B------:R-:W-:Y:S01]  /*0f40*/  HMMA.16816.F32.BF16 R12, R20, R14, R8 ;  /* 0x0000000e140c723c */ /* 0x000fe20000041808 */
[----:B------:R-:W-:-:S04]  /*0f50*/  DEPBAR.LE SB0, 0x2 ;  /* 0x000080800000791a */ /* 0x000fc80000000000 */
[----:B------:R-:W-:Y:S06]  /*0f60*/  BAR.SYNC.DEFER_BLOCKING 0x0 ;  /* 0x0000000000007b1d */ /* 0x000fec0000010000 */
[----:B------:R-:W-:Y:S04]  /*0f70*/  LDSM.16.M88.4 R16, [R47+0x2000] ;  /* 0x002000002f10783b */ /* 0x000fe80000000200 */
[----:B------:R-:W1:Y:S04]  /*0f80*/  LDSM.16.M88.4 R20, [R46+0x6000] ;  /* 0x006000002e14783b */ /* 0x000e680000000200 */
[----:B------:R-:W3:Y:S04]  /*0f90*/  LDSM.16.M88.4 R8, [R45+0x6000] ;  /* 0x006000002d08783b */ /* 0x000ee80000000200 */
[----:B------:R-:W4:Y:S01]  /*0fa0*/  LDSM.16.M88.4 R28, [R44+0x2000] ;  /* 0x002000002c1c783b */ /* 0x000f220000000200 */
[C---:B-1----:R-:W-:Y:S08]  /*0fb0*/  HMMA.16816.F32.BF16 R32, R16.reuse, R20, R32 ;  /* 0x000000141020723c */ /* 0x042ff00000041820 */
[----:B---3--:R-:W-:Y:S01]  /*0fc0*/  HMMA.16816.F32.BF16 R40, R16, R8, R40 ;  /* 0x000000081028723c */ /* 0x008fe20000041828 */
[----:B------:R-:W1:-:S15]  /*0fd0*/  LDSM.16.M88.4 R16, [R38+0x2000] ;  /* 0x002000002610783b */ /* 0x000e5e0000000200 */
[C---:B----4-:R-:W-:Y:S08]  /*0fe0*/  HMMA.16816.F32.BF16 R32, R28.reuse, R22, R32 ;  /* 0x000000161c20723c */ /* 0x050ff00000041820 */
[----:B------:R-:W-:Y:S01]  /*0ff0*/  HMMA.16816.F32.BF16 R40, R28, R10, R40 ;  /* 0x0000000a1c28723c */ /* 0x000fe20000041828 */
[----:B------:R-:W-:Y:S07]  /*1000*/  LDSM.16.M88.4 R28, [R51+0x2000] ;  /* 0x00200000331c783b */ /* 0x000fee0000000200 */
[C---:B-1----:R-:W-:Y:S08]  /*1010*/  HMMA.16816.F32.BF16 R24, R16.reuse, R20, R24 ;  /* 0x000000141018723c */ /* 0x042ff00000041818 */
[----:B------:R-:W-:Y:S01]  /*1020*/  HMMA.16816.F32.BF16 R12, R16, R8, R12 ;  /* 0x00000008100c723c */ /* 0x000fe2000004180c */
[----:B------:R-:W1:-:S15]  /*1030*/  LDSM.16.M88.4 R16, [R36+0x2000] ;  /* 0x002000002410783b */ /* 0x000e5e0000000200 */
[C---:B-1----:R-:W-:Y:S01]  /*1040*/  HMMA.16816.F32.BF16 R20, R16.reuse, R22, R24 ;  /* 0x000000161014723c */ /* 0x042fe20000041818 */
[----:B------:R-:W-:Y:S07]  /*1050*/  LDSM.16.M88.4 R24, [R37+0x6000] ;  /* 0x006000002518783b */ /* 0x000fee0000000200 */
[----:B------:R-:W-:Y:S01]  /*1060*/  HMMA.16816.F32.BF16 R8, R16, R10, R12 ;  /* 0x0000000a1008723c */ /* 0x000fe2000004180c */
[----:B------:R-:W1:Y:S04]  /*1070*/  LDSM.16.M88.4 R16, [R39+0x2000] ;  /* 0x002000002710783b */ /* 0x000e680000000200 */
[----:B------:R-:W3:Y:S03]  /*1080*/  LDSM.16.M88.4 R12, [R52+0x6000] ;  /* 0x00600000340c783b */ /* 0x000ee60000000200 */
[C---:B-1----:R-:W-:Y:S08]  /*1090*/  HMMA.16816.F32.BF16 R32, R16.reuse, R24, R32 ;  /* 0x000000181020723c */ /* 0x042ff00000041820 */
[----:B---3--:R-:W-:Y:S01]  /*10a0*/  HMMA.16816.F32.BF16 R40, R16, R12, R40 ;  /* 0x0000000c1028723c */ /* 0x008fe20000041828 */
[----:B------:R-:W1:-:S15]  /*10b0*/  LDSM.16.M88.4 R16, [R50+0x2000] ;  /* 0x002000003210783b */ /* 0x000e5e0000000200 */
[C---:B------:R-:W-:Y:S08]  /*10c0*/  HMMA.16816.F32.BF16 R32, R28.reuse, R26, R32 ;  /* 0x0000001a1c20723c */ /* 0x040ff00000041820 */
[----:B------:R-:W-:Y:S08]  /*10d0*/  HMMA.16816.F32.BF16 R40, R28, R14, R40 ;  /* 0x0000000e1c28723c */ /* 0x000ff00000041828 */
[C---:B-1----:R-:W-:Y:S08]  /*10e0*/  HMMA.16816.F32.BF16 R20, R16.reuse, R24, R20 ;  /* 0x000000181014723c */ /* 0x042ff00000041814 */
[----:B------:R-:W-:Y:S01]  /*10f0*/  HMMA.16816.F32.BF16 R8, R16, R12, R8 ;  /* 0x0000000c1008723c */ /* 0x000fe20000041808 */
[----:B------:R-:W1:Y:S04]  /*1100*/  LDSM.16.M88.4 R16, [R53+0x2000] ;  /* 0x002000003510783b */ /* 0x000e680000000200 */
[----:B------:R-:W-:Y:S06]  /*1110*/  BAR.SYNC.DEFER_BLOCKING 0x0 ;  /* 0x0000000000007b1d */ /* 0x000fec0000010000 */
[----:B------:R-:W-:Y:S01]  /*1120*/  @!PT LDS RZ, [RZ] ;  /* 0x00000000fffff984 */ /* 0x000fe20000000800 */
[----:B------:R-:W-:Y:S01]  /*1130*/  @!PT LDS RZ, [RZ] ;  /* 0x00000000fffff984 */ /* 0x000fe20000000800 */
[----:B------:R-:W-:Y:S01]  /*1140*/  @!PT LDS RZ, [RZ] ;  /* 0x00000000fffff984 */ /* 0x000fe20000000800 */
[----:B------:R2:W-:Y:S04]  /*1150*/  LDGSTS.E.BYPASS.128 [R5+0x2000], [R54.64+0x180] ;  /* 0x0200018036057fae */ /* 0x0005e8000b901c44 */
        /* <DEDUP_REMOVED lines=9> */
[----:B------:R-:W-:Y:S04]  /*11f0*/  LDSM.16.M88.4 R16, [R47] ;  /* 0x000000002f10783b */ /* 0x000fe80000000200 */
[----:B------:R-:W1:Y:S04]  /*1200*/  LDSM.16.M88.4 R20, [R46+0x4000] ;  /* 0x004000002e14783b */ /* 0x000e680000000200 */
[----:B------:R-:W3:Y:S04]  /*1210*/  LDSM.16.M88.4 R8, [R45+0x4000] ;  /* 0x004000002d08783b */ /* 0x000ee80000000200 */
[----:B------:R-:W4:Y:S01]  /*1220*/  LDSM.16.M88.4 R28, [R44] ;  /* 0x000000002c1c783b */ /* 0x000f220000000200 */
[C---:B-1----:R-:W-:Y:S08]  /*1230*/  HMMA.16816.F32.BF16 R32, R16.reuse, R20, R32 ;  /* 0x000000141020723c */ /* 0x042ff00000041820 */
[----:B---3--:R-:W-:Y:S01]  /*1240*/  HMMA.16816.F32.BF16 R40, R16, R8, R40 ;  /* 0x000000081028723c */ /* 0x008fe20000041828 */
[----:B------:R-:W1:-:S15]  /*1250*/  LDSM.16.M88.4 R16, [R38] ;  /* 0x000000002610783b */ /* 0x000e5e0000000200 */
[C---:B----4-:R-:W-:Y:S08]  /*1260*/  HMMA.16816.F32.BF16 R32, R28.reuse, R22, R32 ;  /* 0x000000161c20723c */ /* 0x050ff00000041820 */
[----:B------:R-:W-:Y:S01]  /*1270*/  HMMA.16816.F32.BF16 R40, R28, R10, R40 ;  /* 0x0000000a1c28723c */ /* 0x000fe20000041828 */
[----:B------:R-:W-:Y:S07]  /*1280*/  LDSM.16.M88.4 R28, [R51] ;  /* 0x00000000331c783b */ /* 0x000fee0000000200 */
[C---:B-1----:R-:W-:Y:S08]  /*1290*/  HMMA.16816.F32.BF16 R24, R16.reuse, R20, R24 ;  /* 0x000000141018723c */ /* 0x042ff00000041818 */
[----:B------:R-:W-:Y:S01]  /*12a0*/  HMMA.16816.F32.BF16 R12, R16, R8, R12 ;  /* 0x00000008100c723c */ /* 0x000fe2000004180c */
[----:B------:R-:W1:-:S15]  /*12b0*/  LDSM.16.M88.4 R16, [R36] ;  /* 0x000000002410783b */ /* 0x000e5e0000000200 */
[C---:B-1----:R-:W-:Y:S01]  /*12c0*/  HMMA.16816.F32.BF16 R20, R16.reuse, R22, R24 ;  /* 0x000000161014723c */ /* 0x042fe20000041818 */
[----:B------:R-:W-:Y:S07]  /*12d0*/  LDSM.16.M88.4 R24, [R37+0x4000] ;  /* 0x004000002518783b */ /* 0x000fee0000000200 */
[----:B------:R-:W-:Y:S01]  /*12e0*/  HMMA.16816.F32.BF16 R8, R16, R10, R12 ;  /* 0x0000000a1008723c */ /* 0x000fe2000004180c */
[----:B------:R-:W1:Y:S04]  /*12f0*/  LDSM.16.M88.4 R16, [R39] ;  /* 0x000000002710783b */ /* 0x000e680000000200 */
[----:B------:R-:W3:Y:S03]  /*1300*/  LDSM.16.M88.4 R12, [R52+0x4000] ;  /* 0x00400000340c783b */ /* 0x000ee60000000200 */
[C---:B-1----:R-:W-:Y:S08]  /*1310*/  HMMA.16816.F32.BF16 R32, R16.reuse, R24, R32 ;  /* 0x000000181020723c */ /* 0x042ff00000041820 */
[----:B---3--:R-:W-:Y:S01]  /*1320*/  HMMA.16816.F32.BF16 R40, R16, R12, R40 ;  /* 0x0000000c1028723c */ /* 0x008fe20000041828 */
[----:B------:R-:W1:-:S15]  /*1330*/  LDSM.16.M88.4 R16, [R50] ;  /* 0x000000003210783b */ /* 0x000e5e0000000200 */
[C---:B------:R-:W-:Y:S08]  /*1340*/  HMMA.16816.F32.BF16 R32, R28.reuse, R26, R32 ;  /* 0x0000001a1c20723c */ /* 0x040ff00000041820 */
[----:B------:R-:W-:Y:S08]  /*1350*/  HMMA.16816.F32.BF16 R40, R28, R14, R40 ;  /* 0x0000000e1c28723c */ /* 0x000ff00000041828 */
[C---:B-1----:R-:W-:Y:S08]  /*1360*/  HMMA.16816.F32.BF16 R20, R16.reuse, R24, R20 ;  /* 0x000000181014723c */ /* 0x042ff00000041814 */
[----:B------:R-:W-:Y:S01]  /*1370*/  HMMA.16816.F32.BF16 R8, R16, R12, R8 ;  /* 0x0000000c1008723c */ /* 0x000fe20000041808 */
[----:B------:R-:W1:Y:S04]  /*1380*/  LDSM.16.M88.4 R16, [R53] ;  /* 0x000000003510783b */ /* 0x000e680000000200 */
[----:B------:R-:W-:Y:S06]  /*1390*/  BAR.SYNC.DEFER_BLOCKING 0x0 ;  /* 0x0000000000007b1d */ /* 0x000fec0000010000 */
        /* <DEDUP_REMOVED lines=323> */
[----:B------:R2:W-:Y:S04]  /*27d0*/  LDGSTS.E.BYPASS.128 [R5], [R54.64+0x600], !PT ;  /* 0x0000060036057fae */ /* 0x0005e8000f901c44 */
[----:B------:R2:W-:Y:S04]  /*27e0*/  LDGSTS.E.BYPASS.128 [R5+0x1000], [R56.64+0x600], !PT ;  /* 0x0100060038057fae */ /* 0x0005e8000f901c44 */
[----:B------:R-:W0:Y:S04]  /*27f0*/  LDGDEPBAR ;  /* 0x00000000000079af */ /* 0x000e280000000000 */
[----:B------:R2:W-:Y:S01]  /*2800*/  LDGSTS.E.BYPASS.128 [R5+0x4000], [R58.64+0x600], !PT ;  /* 0x040006003a057fae */ /* 0x0005e2000f901c44 */
[C---:B-1----:R-:W-:Y:S03]  /*2810*/  HMMA.16816.F32.BF16 R16, R12.reuse, R18, R20 ;  /* 0x000000120c10723c */ /* 0x042fe60000041814 */
[----:B------:R2:W-:Y:S04]  /*2820*/  LDGSTS.E.BYPASS.128 [R5+0x5000], [R60.64+0x600], !PT ;  /* 0x050006003c057fae */ /* 0x0005e8000f901c44 */
[----:B------:R-:W0:Y:S01]  /*2830*/  LDGDEPBAR ;  /* 0x00000000000079af */ /* 0x000e220000000000 */
[----:B------:R-:W-:Y:S01]  /*2840*/  HMMA.16816.F32.BF16 R24, R12, R26, R8 ;  /* 0x0000001a0c18723c */ /* 0x000fe20000041808 */
[----:B------:R-:W-:-:S04]  /*2850*/  DEPBAR.LE SB0, 0x2 ;  /* 0x000080800000791a */ /* 0x000fc80000000000 */
[----:B------:R-:W-:Y:S06]  /*2860*/  BAR.SYNC.DEFER_BLOCKING 0x0 ;  /* 0x0000000000007b1d */ /* 0x000fec0000010000 */
[----:B------:R-:W-:Y:S04]  /*2870*/  LDSM.16.M88.4 R20, [R47+0x2000] ;  /* 0x002000002f14783b */ /* 0x000fe80000000200 */
[----:B------:R-:W1:Y:S04]  /*2880*/  LDSM.16.M88.4 R12, [R46+0x6000] ;  /* 0x006000002e0c783b */ /* 0x000e680000000200 */
[----:B------:R-:W3:Y:S04]  /*2890*/  LDSM.16.M88.4 R8, [R45+0x6000] ;  /* 0x006000002d08783b */ /* 0x000ee80000000200 */
[----:B------:R-:W4:Y:S04]  /*28a0*/  LDSM.16.M88.4 R28, [R38+0x2000] ;  /* 0x00200000261c783b */ /* 0x000f280000000200 */
[----:B------:R-:W2:Y:S01]  /*28b0*/  LDSM.16.M88.4 R44, [R44+0x2000] ;  /* 0x002000002c2c783b */ /* 0x000ea20000000200 */
[C---:B-1----:R-:W-:Y:S08]  /*28c0*/  HMMA.16816.F32.BF16 R32, R20.reuse, R12, R32 ;  /* 0x0000000c1420723c */ /* 0x042ff00000041820 */
[----:B---3--:R-:W-:Y:S01]  /*28d0*/  HMMA.16816.F32.BF16 R40, R20, R8, R40 ;  /* 0x000000081428723c */ /* 0x008fe20000041828 */
[----:B------:R-:W1:Y:S07]  /*28e0*/  LDSM.16.M88.4 R20, [R36+0x2000] ;  /* 0x002000002414783b */ /* 0x000e6e0000000200 */
[C---:B----4-:R-:W-:Y:S08]  /*28f0*/  HMMA.16816.F32.BF16 R16, R28.reuse, R12, R16 ;  /* 0x0000000c1c10723c */ /* 0x050ff00000041810 */
[----:B------:R-:W-:Y:S01]  /*2900*/  HMMA.16816.F32.BF16 R24, R28, R8, R24 ;  /* 0x000000081c18723c */ /* 0x000fe20000041818 */
[----:B------:R-:W-:Y:S04]  /*2910*/  LDSM.16.M88.4 R28, [R39+0x2000] ;  /* 0x00200000271c783b */ /* 0x000fe80000000200 */
[----:B------:R-:W3:Y:S03]  /*2920*/  LDSM.16.M88.4 R36, [R37+0x6000] ;  /* 0x006000002524783b */ /* 0x000ee60000000200 */
[C---:B--2---:R-:W-:Y:S08]  /*2930*/  HMMA.16816.F32.BF16 R32, R44.reuse, R14, R32 ;  /* 0x0000000e2c20723c */ /* 0x044ff00000041820 */
[----:B------:R-:W-:Y:S01]  /*2940*/  HMMA.16816.F32.BF16 R40, R44, R10, R40 ;  /* 0x0000000a2c28723c */ /* 0x000fe20000041828 */
[----:B------:R-:W2:Y:S07]  /*2950*/  LDSM.16.M88.4 R44, [R52+0x6000] ;  /* 0x00600000342c783b */ /* 0x000eae0000000200 */
[C---:B-1----:R-:W-:Y:S01]  /*2960*/  HMMA.16816.F32.BF16 R16, R20.reuse, R14, R16 ;  /* 0x0000000e1410723c */ /* 0x042fe20000041810 */
[----:B------:R-:W1:Y:S07]  /*2970*/  LDSM.16.M88.4 R12, [R50+0x2000] ;  /* 0x00200000320c783b */ /* 0x000e6e0000000200 */
[----:B------:R-:W-:Y:S01]  /*2980*/  HMMA.16816.F32.BF16 R24, R20, R10, R24 ;  /* 0x0000000a1418723c */ /* 0x000fe20000041818 */
[----:B------:R-:W4:Y:S04]  /*2990*/  LDSM.16.M88.4 R8, [R51+0x2000] ;  /* 0x002000003308783b */ /* 0x000f280000000200 */
[----:B------:R-:W4:Y:S04]  /*29a0*/  LDSM.16.M88.4 R20, [R53+0x2000] ;  /* 0x002000003514783b */ /* 0x000f280000000200 */
[----:B------:R-:W-:Y:S01]  /*29b0*/  BAR.SYNC.DEFER_BLOCKING 0x0 ;  /* 0x0000000000007b1d */ /* 0x000fe20000010000 */
[C---:B---3--:R-:W-:Y:S08]  /*29c0*/  HMMA.16816.F32.BF16 R32, R28.reuse, R36, R32 ;  /* 0x000000241c20723c */ /* 0x048ff00000041820 */
[----:B--2---:R-:W-:Y:S07]  /*29d0*/  HMMA.16816.F32.BF16 R40, R28, R44, R40 ;  /* 0x0000002c1c28723c */ /* 0x004fee0000041828 */
[C---:B------:R-:W-:Y:S01]  /*29e0*/  IMAD.SHL.U32 R28, R49.reuse, 0x10, RZ ;  /* 0x00000010311c7824 */ /* 0x040fe200078e00ff */
[----:B------:R-:W-:Y:S01]  /*29f0*/  @!PT LDS RZ, [RZ] ;  /* 0x00000000fffff984 */ /* 0x000fe20000000800 */
[----:B------:R-:W-:Y:S01]  /*2a00*/  @!PT LDS RZ, [RZ] ;  /* 0x00000000fffff984 */ /* 0x000fe20000000800 */
[----:B------:R-:W-:Y:S01]  /*2a10*/  @!PT LDS RZ, [RZ] ;  /* 0x00000000fffff984 */ /* 0x000fe20000000800 */
[----:B------:R2:W-:Y:S01]  /*2a20*/  LDGSTS.E.BYPASS.128 [R5+0x2000], [R54.64+0x680], !PT ;  /* 0x0200068036057fae */ /* 0x0005e2000f901c44 */
[----:B------:R-:W-:Y:S01]  /*2a30*/  IMAD.SHL.U32 R49, R49, 0x2, RZ ;  /* 0x0000000231317824 */ /* 0x000fe200078e00ff */
[----:B-1----:R-:W-:Y:S02]  /*2a40*/  HMMA.16816.F32.BF16 R16, R12, R36, R16 ;  /* 0x000000240c10723c */ /* 0x002fe40000041810 */
[----:B------:R-:W-:Y:S01]  /*2a50*/  LOP3.LUT R28, R28, 0xc0, RZ, 0xc0, !PT ;  /* 0x000000c01c1c7812 */ /* 0x000fe200078ec0ff */
[----:B------:R2:W-:Y:S03]  /*2a60*/  LDGSTS.E.BYPASS.128 [R5+0x3000], [R56.64+0x680], !PT ;  /* 0x0300068038057fae */ /* 0x0005e6000f901c44 */
[----:B------:R-:W-:Y:S01]  /*2a70*/  LOP3.LUT R49, R28, 0x6, R49, 0xf8, !PT ;  /* 0x000000061c317812 */ /* 0x000fe200078ef831 */
[----:B------:R-:W0:Y:S01]  /*2a80*/  LDGDEPBAR ;  /* 0x00000000000079af */ /* 0x000e220000000000 */
[----:B----4-:R-:W-:Y:S03]  /*2a90*/  HMMA.16816.F32.BF16 R32, R8, R38, R32 ;  /* 0x000000260820723c */ /* 0x010fe60000041820 */
[----:B------:R2:W-:Y:S01]  /*2aa0*/  LDGSTS.E.BYPASS.128 [R5+0x6000], [R58.64+0x680], !PT ;  /* 0x060006803a057fae */ /* 0x0005e2000f901c44 */
[----:B------:R-:W-:-:S03]  /*2ab0*/  IMAD R49, R48, 0x10, R49 ;  /* 0x0000001030317824 */ /* 0x000fc600078e0231 */
[----:B------:R2:W-:Y:S01]  /*2ac0*/  LDGSTS.E.BYPASS.128 [R5+0x7000], [R60.64+0x680], !PT ;  /* 0x070006803c057fae */ /* 0x0005e2000f901c44 */
[----:B------:R-:W-:Y:S01]  /*2ad0*/  HMMA.16816.F32.BF16 R40, R8, R46, R40 ;  /* 0x0000002e0828723c */ /* 0x000fe20000041828 */
[C---:B------:R-:W-:Y:S02]  /*2ae0*/  IADD3 R4, R7.reuse, R49, R4 ;  /* 0x0000003107047210 */ /* 0x040fe40007ffe004 */
[----:B------:R-:W0:Y:S01]  /*2af0*/  LDGDEPBAR ;  /* 0x00000000000079af */ /* 0x000e220000000000 */
[----:B------:R-:W-:-:S03]  /*2b00*/  LOP3.LUT R7, R7, 0x3f8, R6, 0xf8, !PT ;  /* 0x000003f807077812 */ /* 0x000fc600078ef806 */
[----:B------:R-:W-:Y:S01]  /*2b10*/  IADD3 R9, R4, 0x200, RZ ;  /* 0x0000020004097810 */ /* 0x000fe20007ffe0ff */
[----:B------:R-:W-:Y:S01]  /*2b20*/  HMMA.16816.F32.BF16 R24, R12, R44, R24 ;  /* 0x0000002c0c18723c */ /* 0x000fe20000041818 */
[----:B------:R-:W-:Y:S02]  /*2b30*/  SHF.R.U32.HI R11, RZ, 0x3, R7 ;  /* 0x00000003ff0b7819 */ /* 0x000fe40000011607 */
[----:B------:R-:W-:Y:S02]  /*2b40*/  SHF.R.U32.HI R8, RZ, 0x3, R4 ;  /* 0x00000003ff087819 */ /* 0x000fe40000011604 */
[----:B------:R-:W-:Y:S02]  /*2b50*/  SHF.R.U32.HI R10, RZ, 0x3, R9 ;  /* 0x00000003ff0a7819 */ /* 0x000fe40000011609 */
[----:B------:R-:W-:Y:S01]  /*2b60*/  LOP3.LUT R12, R11, 0xf8, RZ, 0xc0, !PT ;  /* 0x000000f80b0c7812 */ /* 0x000fe200078ec0ff */
[----:B------:R-:W-:Y:S01]  /*2b70*/  HMMA.16816.F32.BF16 R16, R20, R38, R16 ;  /* 0x000000261410723c */ /* 0x000fe20000041810 */
[----:B------:R-:W-:-:S02]  /*2b80*/  LOP3.LUT R9, R8, 0xf8, RZ, 0xc0, !PT ;  /* 0x000000f808097812 */ /* 0x000fc400078ec0ff */
[----:B------:R-:W-:Y:S01]  /*2b90*/  LOP3.LUT R11, R10, 0x1ffffff8, RZ, 0xc0, !PT ;  /* 0x1ffffff80a0b7812 */ /* 0x000fe200078ec0ff */
[----:B------:R-:W-:Y:S01]  /*2ba0*/  IMAD.IADD R12, R7, 0x1, R12 ;  /* 0x00000001070c7824 */ /* 0x000fe200078e020c */
[----:B------:R-:W-:Y:S01]  /*2bb0*/  F2FP.BF16.PACK_AB R33, R33, R32 ;  /* 0x000000202121723e */ /* 0x000fe200000010ff */
[C---:B------:R-:W-:Y:S01]  /*2bc0*/  IMAD.IADD R9, R4.reuse, 0x1, R9 ;  /* 0x0000000104097824 */ /* 0x040fe200078e0209 */
[----:B------:R-:W-:Y:S01]  /*2bd0*/  F2FP.BF16.PACK_AB R34, R35, R34 ;  /* 0x000000222322723e */ /* 0x000fe200000010ff */
[----:B------:R-:W-:Y:S01]  /*2be0*/  IMAD.IADD R11, R4, 0x1, R11 ;  /* 0x00000001040b7824 */ /* 0x000fe200078e020b */
[----:B------:R-:W-:Y:S01]  /*2bf0*/  F2FP.BF16.PACK_AB R41, R41, R40 ;  /* 0x000000282929723e */ /* 0x000fe200000010ff */
[----:B------:R-:W-:-:S04]  /*2c00*/  DEPBAR.LE SB0, 0x0 ;  /* 0x000080000000791a */ /* 0x000fc80000000000 */
[----:B------:R-:W-:Y:S01]  /*2c10*/  IMAD.SHL.U32 R4, R9, 0x2, RZ ;  /* 0x0000000209047824 */ /* 0x000fe200078e00ff */
[----:B------:R-:W-:Y:S01]  /*2c20*/  BAR.SYNC.DEFER_BLOCKING 0x0 ;  /* 0x0000000000007b1d */ /* 0x000fe20000010000 */
[----:B------:R-:W-:Y:S01]  /*2c30*/  IMAD.SHL.U32 R7, R11, 0x2, RZ ;  /* 0x000000020b077824 */ /* 0x000fe200078e00ff */
[----:B------:R-:W-:Y:S01]  /*2c40*/  F2FP.BF16.PACK_AB R42, R43, R42 ;  /* 0x0000002a2b2a723e */ /* 0x000fe200000010ff */
[----:B------:R-:W-:Y:S01]  /*2c50*/  IMAD.SHL.U32 R12, R12, 0x2, RZ ;  /* 0x000000020c0c7824 */ /* 0x000fe200078e00ff */
[----:B------:R-:W-:Y:S01]  /*2c60*/  HMMA.16816.F32.BF16 R24, R20, R46, R24 ;  /* 0x0000002e1418723c */ /* 0x000fe20000041818 */
[----:B--2---:R-:W-:-:S04]  /*2c70*/  LOP3.LUT R5, R3, 0x38, R6, 0xf8, !PT ;  /* 0x0000003803057812 */ /* 0x004fc800078ef806 */
[----:B------:R-:W-:Y:S02]  /*2c80*/  F2FP.BF16.PACK_AB R17, R17, R16 ;  /* 0x000000101111723e */ /* 0x000fe400000010ff */
[----:B------:R-:W-:Y:S01]  /*2c90*/  F2FP.BF16.PACK_AB R18, R19, R18 ;  /* 0x000000121312723e */ /* 0x000fe200000010ff */
[----:B------:R-:W-:Y:S01]  /*2ca0*/  IMAD.MOV.U32 R19, RZ, RZ, 0x2 ;  /* 0x00000002ff137424 */ /* 0x000fe200078e00ff */
[----:B------:R-:W-:-:S04]  /*2cb0*/  ISETP.GE.AND P0, PT, R5, 0x300, PT ;  /* 0x000003000500780c */ /* 0x000fc80003f06270 */
[C---:B------:R-:W-:Y:S01]  /*2cc0*/  ISETP.LT.AND P1, PT, R2.reuse, 0x4d, !P0 ;  /* 0x0000004d0200780c */ /* 0x040fe20004721270 */
[----:B------:R-:W-:Y:S01]  /*2cd0*/  IMAD R2, R2, 0x300, R5 ;  /* 0x0000030002027824 */ /* 0x000fe200078e0205 */
[----:B------:R-:W-:-:S03]  /*2ce0*/  ISETP.LT.AND P0, PT, R0, 0x4d, !P0 ;  /* 0x0000004d0000780c */ /* 0x000fc60004701270 */
[----:B------:R-:W-:Y:S01]  /*2cf0*/  IMAD.WIDE R2, R2, R19, c[0x0][0x170] ;  /* 0x00005c0002027625 */ /* 0x000fe200078e0213 */
[----:B------:R-:W-:Y:S04]  /*2d00*/  STS [R4], R33 ;  /* 0x0000002104007388 */ /* 0x000fe80000000800 */
[----:B------:R-:W-:Y:S01]  /*2d10*/  STS [R7+0x400], R34 ;  /* 0x0004002207007388 */ /* 0x000fe20000000800 */
[----:B------:R-:W-:Y:S02]  /*2d20*/  F2FP.BF16.PACK_AB R25, R25, R24 ;  /* 0x000000181919723e */ /* 0x000fe400000010ff */
[----:B------:R-:W-:Y:S01]  /*2d30*/  F2FP.BF16.PACK_AB R26, R27, R26 ;  /* 0x0000001a1b1a723e */ /* 0x000fe200000010ff */
[----:B------:R-:W-:Y:S04]  /*2d40*/  STS [R4+0x40], R41 ;  /* 0x0000402904007388 */ /* 0x000fe80000000800 */
[----:B------:R-:W-:Y:S04]  /*2d50*/  STS [R7+0x440], R42 ;  /* 0x0004402a07007388 */ /* 0x000fe80000000800 */
[----:B------:R-:W-:Y:S06]  /*2d60*/  BAR.SYNC.DEFER_BLOCKING 0x0 ;  /* 0x0000000000007b1d */ /* 0x000fec0000010000 */
[----:B------:R-:W1:Y:S04]  /*2d70*/  LDS.128 R8, [R12] ;  /* 0x000000000c087984 */ /* 0x000e680000000c00 */
[----:B------:R-:W-:Y:S06]  /*2d80*/  BAR.SYNC.DEFER_BLOCKING 0x0 ;  /* 0x0000000000007b1d */ /* 0x000fec0000010000 */
[----:B------:R2:W-:Y:S04]  /*2d90*/  STS [R4], R17 ;  /* 0x0000001104007388 */ /* 0x0005e80000000800 */
[----:B------:R2:W-:Y:S04]  /*2da0*/  STS [R7+0x400], R18 ;  /* 0x0004001207007388 */ /* 0x0005e80000000800 */
[----:B------:R2:W-:Y:S04]  /*2db0*/  STS [R4+0x40], R25 ;  /* 0x0000401904007388 */ /* 0x0005e80000000800 */
[----:B------:R2:W-:Y:S04]  /*2dc0*/  STS [R7+0x440], R26 ;  /* 0x0004401a07007388 */ /* 0x0005e80000000800 */
[----:B------:R-:W-:Y:S06]  /*2dd0*/  BAR.SYNC.DEFER_BLOCKING 0x0 ;  /* 0x0000000000007b1d */ /* 0x000fec0000010000 */
[----:B-1----:R2:W-:Y:S01]  /*2de0*/  @P1 STG.E.128 [R2.64], R8 ;  /* 0x0000000802001986 */ /* 0x0025e2000c101d04 */
[----:B------:R-:W-:Y:S05]  /*2df0*/  @!P0 EXIT ;  /* 0x000000000000894d */ /* 0x000fea0003800000 */
[----:B------:R-:W1:Y:S01]  /*2e00*/  LDS.128 R12, [R12] ;  /* 0x000000000c0c7984 */ /* 0x000e620000000c00 */
[----:B--2---:R-:W-:-:S04]  /*2e10*/  IMAD R2, R0, 0x300, R5 ;  /* 0x0000030000027824 */ /* 0x004fc800078e0205 */
[----:B------:R-:W-:-:S05]  /*2e20*/  IMAD.WIDE R2, R2, R19, c[0x0][0x170] ;  /* 0x00005c0002027625 */ /* 0x000fca00078e0213 */
[----:B-1----:R-:W-:Y:S01]  /*2e30*/  STG.E.128 [R2.64], R12 ;  /* 0x0000000c02007986 */ /* 0x002fe2000c101d04 */
[----:B------:R-:W-:Y:S05]  /*2e40*/  EXIT ;  /* 0x000000000000794d */ /* 0x000fea0003800000 */
.L_x_0:
[----:B------:R-:W-:-:S00]  /*2e50*/  BRA `(.L_x_0) ;  /* 0xfffffff000007947 */ /* 0x000fc0000383ffff */
[----:B------:R-:W-:-:S00]  /*2e60*/  NOP ;  /* 0x0000000000007918 */ /* 0x000fc00000000000 */
        /* <DEDUP_REMOVED lines=9> */
.L_x_1:


//--------------------- .nv.shared.triton_mm      --------------------------
	.section	.nv.shared.triton_mm,"aw",@nobits
	.sectionflags	@""
	.align	16
